//
// Generated by NVIDIA NVVM Compiler
//
// Compiler Build ID: CL-36424714
// Cuda compilation tools, release 13.0, V13.0.88
// Based on NVVM 20.0.0
//

.version 9.0
.target sm_100
.address_size 64

	// .globl	_Z19naive_matmul_kernelPKfS0_Pfiii
// _ZZ19tiled_matmul_kernelPKfS0_PfiiiE6tile_A has been demoted
// _ZZ19tiled_matmul_kernelPKfS0_PfiiiE6tile_B has been demoted

.visible .entry _Z19naive_matmul_kernelPKfS0_Pfiii(
	.param .u64 .ptr .align 1 _Z19naive_matmul_kernelPKfS0_Pfiii_param_0,
	.param .u64 .ptr .align 1 _Z19naive_matmul_kernelPKfS0_Pfiii_param_1,
	.param .u64 .ptr .align 1 _Z19naive_matmul_kernelPKfS0_Pfiii_param_2,
	.param .u32 _Z19naive_matmul_kernelPKfS0_Pfiii_param_3,
	.param .u32 _Z19naive_matmul_kernelPKfS0_Pfiii_param_4,
	.param .u32 _Z19naive_matmul_kernelPKfS0_Pfiii_param_5
)
{
	.reg .pred 	%p<13>;
	.reg .b32 	%r<41>;
	.reg .b32 	%f<68>;
	.reg .b64 	%rd<53>;

	ld.param.u64 	%rd7, [_Z19naive_matmul_kernelPKfS0_Pfiii_param_0];
	ld.param.u64 	%rd8, [_Z19naive_matmul_kernelPKfS0_Pfiii_param_1];
	ld.param.u64 	%rd6, [_Z19naive_matmul_kernelPKfS0_Pfiii_param_2];
	ld.param.u32 	%r20, [_Z19naive_matmul_kernelPKfS0_Pfiii_param_3];
	ld.param.u32 	%r18, [_Z19naive_matmul_kernelPKfS0_Pfiii_param_4];
	ld.param.u32 	%r19, [_Z19naive_matmul_kernelPKfS0_Pfiii_param_5];
	cvta.to.global.u64 	%rd1, %rd8;
	cvta.to.global.u64 	%rd2, %rd7;
	mov.u32 	%r21, %ctaid.y;
	mov.u32 	%r22, %ntid.y;
	mov.u32 	%r23, %tid.y;
	mad.lo.s32 	%r1, %r21, %r22, %r23;
	mov.u32 	%r24, %ctaid.x;
	mov.u32 	%r25, %ntid.x;
	mov.u32 	%r26, %tid.x;
	mad.lo.s32 	%r2, %r24, %r25, %r26;
	setp.ge.s32 	%p1, %r1, %r20;
	setp.ge.s32 	%p2, %r2, %r18;
	or.pred  	%p3, %p1, %p2;
	@%p3 bra 	$L__BB0_14;
	setp.lt.s32 	%p4, %r19, 1;
	mov.f32 	%f67, 0f00000000;
	@%p4 bra 	$L__BB0_13;
	mul.lo.s32 	%r3, %r19, %r1;
	and.b32  	%r4, %r19, 7;
	setp.lt.u32 	%p5, %r19, 8;
	mov.f32 	%f67, 0f00000000;
	mov.b32 	%r39, 0;
	@%p5 bra 	$L__BB0_5;
	and.b32  	%r39, %r19, 2147483640;
	neg.s32 	%r37, %r39;
	shl.b32 	%r7, %r18, 3;
	mul.wide.u32 	%rd9, %r3, 4;
	add.s64 	%rd10, %rd9, %rd2;
	add.s64 	%rd52, %rd10, 16;
	mov.f32 	%f67, 0f00000000;
	mul.wide.s32 	%rd13, %r18, 4;
	mov.u32 	%r36, %r2;
$L__BB0_4:
	.pragma "nounroll";
	ld.global.f32 	%f17, [%rd52+-16];
	mul.wide.s32 	%rd11, %r36, 4;
	add.s64 	%rd12, %rd1, %rd11;
	ld.global.f32 	%f18, [%rd12];
	fma.rn.f32 	%f19, %f17, %f18, %f67;
	ld.global.f32 	%f20, [%rd52+-12];
	add.s64 	%rd14, %rd12, %rd13;
	ld.global.f32 	%f21, [%rd14];
	fma.rn.f32 	%f22, %f20, %f21, %f19;
	ld.global.f32 	%f23, [%rd52+-8];
	add.s64 	%rd15, %rd14, %rd13;
	ld.global.f32 	%f24, [%rd15];
	fma.rn.f32 	%f25, %f23, %f24, %f22;
	ld.global.f32 	%f26, [%rd52+-4];
	add.s64 	%rd16, %rd15, %rd13;
	ld.global.f32 	%f27, [%rd16];
	fma.rn.f32 	%f28, %f26, %f27, %f25;
	ld.global.f32 	%f29, [%rd52];
	add.s64 	%rd17, %rd16, %rd13;
	ld.global.f32 	%f30, [%rd17];
	fma.rn.f32 	%f31, %f29, %f30, %f28;
	ld.global.f32 	%f32, [%rd52+4];
	add.s64 	%rd18, %rd17, %rd13;
	ld.global.f32 	%f33, [%rd18];
	fma.rn.f32 	%f34, %f32, %f33, %f31;
	ld.global.f32 	%f35, [%rd52+8];
	add.s64 	%rd19, %rd18, %rd13;
	ld.global.f32 	%f36, [%rd19];
	fma.rn.f32 	%f37, %f35, %f36, %f34;
	ld.global.f32 	%f38, [%rd52+12];
	add.s64 	%rd20, %rd19, %rd13;
	ld.global.f32 	%f39, [%rd20];
	fma.rn.f32 	%f67, %f38, %f39, %f37;
	add.s32 	%r37, %r37, 8;
	add.s32 	%r36, %r36, %r7;
	add.s64 	%rd52, %rd52, 32;
	setp.ne.s32 	%p6, %r37, 0;
	@%p6 bra 	$L__BB0_4;
$L__BB0_5:
	setp.eq.s32 	%p7, %r4, 0;
	@%p7 bra 	$L__BB0_13;
	and.b32  	%r13, %r19, 3;
	setp.lt.u32 	%p8, %r4, 4;
	@%p8 bra 	$L__BB0_8;
	add.s32 	%r28, %r39, %r3;
	mul.wide.u32 	%rd21, %r28, 4;
	add.s64 	%rd22, %rd2, %rd21;
	ld.global.f32 	%f41, [%rd22];
	mad.lo.s32 	%r29, %r39, %r18, %r2;
	mul.wide.s32 	%rd23, %r29, 4;
	add.s64 	%rd24, %rd1, %rd23;
	ld.global.f32 	%f42, [%rd24];
	fma.rn.f32 	%f43, %f41, %f42, %f67;
	cvt.u64.u32 	%rd25, %r3;
	cvt.u64.u32 	%rd26, %r39;
	add.s64 	%rd27, %rd26, %rd25;
	shl.b64 	%rd28, %rd27, 2;
	add.s64 	%rd29, %rd2, %rd28;
	ld.global.f32 	%f44, [%rd29+4];
	mul.wide.s32 	%rd30, %r18, 4;
	add.s64 	%rd31, %rd24, %rd30;
	ld.global.f32 	%f45, [%rd31];
	fma.rn.f32 	%f46, %f44, %f45, %f43;
	ld.global.f32 	%f47, [%rd29+8];
	add.s64 	%rd32, %rd31, %rd30;
	ld.global.f32 	%f48, [%rd32];
	fma.rn.f32 	%f49, %f47, %f48, %f46;
	ld.global.f32 	%f50, [%rd29+12];
	add.s64 	%rd33, %rd32, %rd30;
	ld.global.f32 	%f51, [%rd33];
	fma.rn.f32 	%f67, %f50, %f51, %f49;
	add.s32 	%r39, %r39, 4;
$L__BB0_8:
	setp.eq.s32 	%p9, %r13, 0;
	@%p9 bra 	$L__BB0_13;
	setp.eq.s32 	%p10, %r13, 1;
	@%p10 bra 	$L__BB0_11;
	add.s32 	%r30, %r39, %r3;
	mul.wide.u32 	%rd34, %r30, 4;
	add.s64 	%rd35, %rd2, %rd34;
	ld.global.f32 	%f53, [%rd35];
	mad.lo.s32 	%r31, %r39, %r18, %r2;
	mul.wide.s32 	%rd36, %r31, 4;
	add.s64 	%rd37, %rd1, %rd36;
	ld.global.f32 	%f54, [%rd37];
	fma.rn.f32 	%f55, %f53, %f54, %f67;
	cvt.u64.u32 	%rd38, %r3;
	cvt.u64.u32 	%rd39, %r39;
	add.s64 	%rd40, %rd39, %rd38;
	shl.b64 	%rd41, %rd40, 2;
	add.s64 	%rd42, %rd2, %rd41;
	ld.global.f32 	%f56, [%rd42+4];
	mul.wide.s32 	%rd43, %r18, 4;
	add.s64 	%rd44, %rd37, %rd43;
	ld.global.f32 	%f57, [%rd44];
	fma.rn.f32 	%f67, %f56, %f57, %f55;
	add.s32 	%r39, %r39, 2;
$L__BB0_11:
	and.b32  	%r32, %r19, 1;
	setp.eq.b32 	%p11, %r32, 1;
	not.pred 	%p12, %p11;
	@%p12 bra 	$L__BB0_13;
	add.s32 	%r33, %r39, %r3;
	mul.wide.u32 	%rd45, %r33, 4;
	add.s64 	%rd46, %rd2, %rd45;
	ld.global.f32 	%f58, [%rd46];
	mad.lo.s32 	%r34, %r39, %r18, %r2;
	mul.wide.s32 	%rd47, %r34, 4;
	add.s64 	%rd48, %rd1, %rd47;
	ld.global.f32 	%f59, [%rd48];
	fma.rn.f32 	%f67, %f58, %f59, %f67;
$L__BB0_13:
	mad.lo.s32 	%r35, %r18, %r1, %r2;
	cvta.to.global.u64 	%rd49, %rd6;
	mul.wide.s32 	%rd50, %r35, 4;
	add.s64 	%rd51, %rd49, %rd50;
	st.global.f32 	[%rd51], %f67;
$L__BB0_14:
	ret;

}
	// .globl	_Z19tiled_matmul_kernelPKfS0_Pfiii
.visible .entry _Z19tiled_matmul_kernelPKfS0_Pfiii(
	.param .u64 .ptr .align 1 _Z19tiled_matmul_kernelPKfS0_Pfiii_param_0,
	.param .u64 .ptr .align 1 _Z19tiled_matmul_kernelPKfS0_Pfiii_param_1,
	.param .u64 .ptr .align 1 _Z19tiled_matmul_kernelPKfS0_Pfiii_param_2,
	.param .u32 _Z19tiled_matmul_kernelPKfS0_Pfiii_param_3,
	.param .u32 _Z19tiled_matmul_kernelPKfS0_Pfiii_param_4,
	.param .u32 _Z19tiled_matmul_kernelPKfS0_Pfiii_param_5
)
{
	.reg .pred 	%p<12>;
	.reg .b32 	%r<43>;
	.reg .b32 	%f<63>;
	.reg .b64 	%rd<13>;
	// demoted variable
	.shared .align 4 .b8 _ZZ19tiled_matmul_kernelPKfS0_PfiiiE6tile_A[1024];
	// demoted variable
	.shared .align 4 .b8 _ZZ19tiled_matmul_kernelPKfS0_PfiiiE6tile_B[1024];
	ld.param.u64 	%rd3, [_Z19tiled_matmul_kernelPKfS0_Pfiii_param_0];
	ld.param.u64 	%rd4, [_Z19tiled_matmul_kernelPKfS0_Pfiii_param_1];
	ld.param.u64 	%rd5, [_Z19tiled_matmul_kernelPKfS0_Pfiii_param_2];
	ld.param.u32 	%r24, [_Z19tiled_matmul_kernelPKfS0_Pfiii_param_3];
	ld.param.u32 	%r25, [_Z19tiled_matmul_kernelPKfS0_Pfiii_param_4];
	ld.param.u32 	%r26, [_Z19tiled_matmul_kernelPKfS0_Pfiii_param_5];
	mov.u32 	%r38, %tid.x;
	mov.u32 	%r40, %tid.y;
	mov.u32 	%r27, %ctaid.y;
	shl.b32 	%r28, %r27, 4;
	add.s32 	%r3, %r28, %r40;
	mov.u32 	%r29, %ctaid.x;
	shl.b32 	%r4, %r29, 4;
	add.s32 	%r5, %r4, %r38;
	setp.lt.s32 	%p1, %r26, 1;
	mov.f32 	%f62, 0f00000000;
	@%p1 bra 	$L__BB1_7;
	add.s32 	%r30, %r26, 15;
	shr.u32 	%r31, %r30, 4;
	shl.b32 	%r32, %r40, 6;
	mov.u32 	%r33, _ZZ19tiled_matmul_kernelPKfS0_PfiiiE6tile_A;
	add.s32 	%r6, %r33, %r32;
	shl.b32 	%r34, %r38, 2;
	add.s32 	%r7, %r6, %r34;
	mov.u32 	%r35, _ZZ19tiled_matmul_kernelPKfS0_PfiiiE6tile_B;
	add.s32 	%r9, %r35, %r34;
	add.s32 	%r8, %r9, %r32;
	neg.s32 	%r42, %r31;
	mad.lo.s32 	%r36, %r40, %r25, %r38;
	add.s32 	%r41, %r36, %r4;
	shl.b32 	%r12, %r25, 4;
	mad.lo.s32 	%r39, %r26, %r3, %r38;
	cvta.to.global.u64 	%rd1, %rd3;
	cvta.to.global.u64 	%rd2, %rd4;
	mov.f32 	%f62, 0f00000000;
$L__BB1_2:
	setp.ge.s32 	%p2, %r3, %r24;
	setp.ge.s32 	%p3, %r38, %r26;
	mov.f32 	%f60, 0f00000000;
	or.pred  	%p4, %p2, %p3;
	@%p4 bra 	$L__BB1_4;
	mul.wide.u32 	%rd6, %r39, 4;
	add.s64 	%rd7, %rd1, %rd6;
	ld.global.f32 	%f60, [%rd7];
$L__BB1_4:
	setp.ge.s32 	%p5, %r5, %r25;
	st.shared.f32 	[%r7], %f60;
	setp.ge.s32 	%p6, %r40, %r26;
	mov.f32 	%f61, 0f00000000;
	or.pred  	%p7, %p5, %p6;
	@%p7 bra 	$L__BB1_6;
	mul.wide.s32 	%rd8, %r41, 4;
	add.s64 	%rd9, %rd2, %rd8;
	ld.global.f32 	%f61, [%rd9];
$L__BB1_6:
	st.shared.f32 	[%r8], %f61;
	bar.sync 	0;
	ld.shared.f32 	%f12, [%r6];
	ld.shared.f32 	%f13, [%r9];
	fma.rn.f32 	%f14, %f12, %f13, %f62;
	ld.shared.f32 	%f15, [%r6+4];
	ld.shared.f32 	%f16, [%r9+64];
	fma.rn.f32 	%f17, %f15, %f16, %f14;
	ld.shared.f32 	%f18, [%r6+8];
	ld.shared.f32 	%f19, [%r9+128];
	fma.rn.f32 	%f20, %f18, %f19, %f17;
	ld.shared.f32 	%f21, [%r6+12];
	ld.shared.f32 	%f22, [%r9+192];
	fma.rn.f32 	%f23, %f21, %f22, %f20;
	ld.shared.f32 	%f24, [%r6+16];
	ld.shared.f32 	%f25, [%r9+256];
	fma.rn.f32 	%f26, %f24, %f25, %f23;
	ld.shared.f32 	%f27, [%r6+20];
	ld.shared.f32 	%f28, [%r9+320];
	fma.rn.f32 	%f29, %f27, %f28, %f26;
	ld.shared.f32 	%f30, [%r6+24];
	ld.shared.f32 	%f31, [%r9+384];
	fma.rn.f32 	%f32, %f30, %f31, %f29;
	ld.shared.f32 	%f33, [%r6+28];
	ld.shared.f32 	%f34, [%r9+448];
	fma.rn.f32 	%f35, %f33, %f34, %f32;
	ld.shared.f32 	%f36, [%r6+32];
	ld.shared.f32 	%f37, [%r9+512];
	fma.rn.f32 	%f38, %f36, %f37, %f35;
	ld.shared.f32 	%f39, [%r6+36];
	ld.shared.f32 	%f40, [%r9+576];
	fma.rn.f32 	%f41, %f39, %f40, %f38;
	ld.shared.f32 	%f42, [%r6+40];
	ld.shared.f32 	%f43, [%r9+640];
	fma.rn.f32 	%f44, %f42, %f43, %f41;
	ld.shared.f32 	%f45, [%r6+44];
	ld.shared.f32 	%f46, [%r9+704];
	fma.rn.f32 	%f47, %f45, %f46, %f44;
	ld.shared.f32 	%f48, [%r6+48];
	ld.shared.f32 	%f49, [%r9+768];
	fma.rn.f32 	%f50, %f48, %f49, %f47;
	ld.shared.f32 	%f51, [%r6+52];
	ld.shared.f32 	%f52, [%r9+832];
	fma.rn.f32 	%f53, %f51, %f52, %f50;
	ld.shared.f32 	%f54, [%r6+56];
	ld.shared.f32 	%f55, [%r9+896];
	fma.rn.f32 	%f56, %f54, %f55, %f53;
	ld.shared.f32 	%f57, [%r6+60];
	ld.shared.f32 	%f58, [%r9+960];
	fma.rn.f32 	%f62, %f57, %f58, %f56;
	bar.sync 	0;
	add.s32 	%r42, %r42, 1;
	setp.ne.s32 	%p8, %r42, 0;
	add.s32 	%r41, %r41, %r12;
	add.s32 	%r40, %r40, 16;
	add.s32 	%r39, %r39, 16;
	add.s32 	%r38, %r38, 16;
	@%p8 bra 	$L__BB1_2;
$L__BB1_7:
	setp.ge.s32 	%p9, %r3, %r24;
	setp.ge.s32 	%p10, %r5, %r25;
	or.pred  	%p11, %p9, %p10;
	@%p11 bra 	$L__BB1_9;
	mad.lo.s32 	%r37, %r25, %r3, %r5;
	cvta.to.global.u64 	%rd10, %rd5;
	mul.wide.s32 	%rd11, %r37, 4;
	add.s64 	%rd12, %rd10, %rd11;
	st.global.f32 	[%rd12], %f62;
$L__BB1_9:
	ret;

}


// ===== COMPILED SASS (sm_100) =====

	.target	sm_100

	.elftype	@"ET_EXEC"


//--------------------- .note.nv.tkinfo           --------------------------
	.section	.note.nv.tkinfo,"",@"SHT_NOTE"
	.sectionflags	@"SHF_NOTE_NV_TKINFO"
	.tkinfo
        /*0018*/ 	.word	0x00000002
        /*0030*/ 	.string	""
        /*0030*/ 	.string	"ptxas"
        /*0030*/ 	.string	"Cuda compilation tools, release 13.0, V13.0.88"
        /*0030*/ 	.string	"Build cuda_13.0.r13.0/compiler.36424714_0"
        /*0030*/ 	.string	"-arch sm_100 -m 64 "



//--------------------- .note.nv.cuinfo           --------------------------
	.section	.note.nv.cuinfo,"",@"SHT_NOTE"
	.sectionflags	@"SHF_NOTE_NV_CUINFO"
        /*0018*/ 	.short	0x0002
        /*001a*/ 	.short	0x0064
        /*001c*/ 	.short	0x0082
	.zero		2


//--------------------- .nv.info                  --------------------------
	.section	.nv.info,"",@"SHT_CUDA_INFO"
	.align	4


	//----- nvinfo : EIATTR_REGCOUNT
	.align		4
        /*0000*/ 	.byte	0x04, 0x2f
        /*0002*/ 	.short	(.L_1 - .L_0)
	.align		4
.L_0:
        /*0004*/ 	.word	index@(_Z19naive_matmul_kernelPKfS0_Pfiii)
        /*0008*/ 	.word	0x00000020


	//----- nvinfo : EIATTR_FRAME_SIZE
	.align		4
.L_1:
        /*000c*/ 	.byte	0x04, 0x11
        /*000e*/ 	.short	(.L_3 - .L_2)
	.align		4
.L_2:
        /*0010*/ 	.word	index@(_Z19naive_matmul_kernelPKfS0_Pfiii)
        /*0014*/ 	.word	0x00000000


	//----- nvinfo : EIATTR_REGCOUNT
	.align		4
.L_3:
        /*0018*/ 	.byte	0x04, 0x2f
        /*001a*/ 	.short	(.L_5 - .L_4)
	.align		4
.L_4:
        /*001c*/ 	.word	index@(_Z19tiled_matmul_kernelPKfS0_Pfiii)
        /*0020*/ 	.word	0x00000020


	//----- nvinfo : EIATTR_FRAME_SIZE
	.align		4
.L_5:
        /*0024*/ 	.byte	0x04, 0x11
        /*0026*/ 	.short	(.L_7 - .L_6)
	.align		4
.L_6:
        /*0028*/ 	.word	index@(_Z19tiled_matmul_kernelPKfS0_Pfiii)
        /*002c*/ 	.word	0x00000000


	//----- nvinfo : EIATTR_MIN_STACK_SIZE
	.align		4
.L_7:
        /*0030*/ 	.byte	0x04, 0x12
        /*0032*/ 	.short	(.L_9 - .L_8)
	.align		4
.L_8:
        /*0034*/ 	.word	index@(_Z19tiled_matmul_kernelPKfS0_Pfiii)
        /*0038*/ 	.word	0x00000000


	//----- nvinfo : EIATTR_MIN_STACK_SIZE
	.align		4
.L_9:
        /*003c*/ 	.byte	0x04, 0x12
        /*003e*/ 	.short	(.L_11 - .L_10)
	.align		4
.L_10:
        /*0040*/ 	.word	index@(_Z19naive_matmul_kernelPKfS0_Pfiii)
        /*0044*/ 	.word	0x00000000
.L_11:


//--------------------- .nv.compat                --------------------------
	.section	.nv.compat,"",@"SHT_CUDA_COMPAT_INFO"
	.align	4
        /*0000*/ 	.byte	0x02, 0x09, 0x00, 0x00, 0x02, 0x02, 0x01, 0x00, 0x02, 0x05, 0x05, 0x00, 0x03, 0x07, 0x01, 0x01
        /*0010*/ 	.byte	0x02, 0x03, 0x00, 0x00, 0x02, 0x06, 0x01, 0x00, 0x04, 0x0b, 0x08, 0x00, 0x09, 0x00, 0x00, 0x00
        /*0020*/ 	.byte	0x00, 0x00, 0x00, 0x00


//--------------------- .nv.info._Z19tiled_matmul_kernelPKfS0_Pfiii --------------------------
	.section	.nv.info._Z19tiled_matmul_kernelPKfS0_Pfiii,"",@"SHT_CUDA_INFO"
	.sectionflags	@""
	.align	4


	//----- nvinfo : EIATTR_CUDA_API_VERSION
	.align		4
        /*0000*/ 	.byte	0x04, 0x37
        /*0002*/ 	.short	(.L_13 - .L_12)
.L_12:
        /*0004*/ 	.word	0x00000082


	//----- nvinfo : EIATTR_KPARAM_INFO
	.align		4
.L_13:
        /*0008*/ 	.byte	0x04, 0x17
        /*000a*/ 	.short	(.L_15 - .L_14)
.L_14:
        /*000c*/ 	.word	0x00000000
        /*0010*/ 	.short	0x0005
        /*0012*/ 	.short	0x0020
        /*0014*/ 	.byte	0x00, 0xf0, 0x11, 0x00


	//----- nvinfo : EIATTR_KPARAM_INFO
	.align		4
.L_15:
        /*0018*/ 	.byte	0x04, 0x17
        /*001a*/ 	.short	(.L_17 - .L_16)
.L_16:
        /*001c*/ 	.word	0x00000000
        /*0020*/ 	.short	0x0004
        /*0022*/ 	.short	0x001c
        /*0024*/ 	.byte	0x00, 0xf0, 0x11, 0x00


	//----- nvinfo : EIATTR_KPARAM_INFO
	.align		4
.L_17:
        /*0028*/ 	.byte	0x04, 0x17
        /*002a*/ 	.short	(.L_19 - .L_18)
.L_18:
        /*002c*/ 	.word	0x00000000
        /*0030*/ 	.short	0x0003
        /*0032*/ 	.short	0x0018
        /*0034*/ 	.byte	0x00, 0xf0, 0x11, 0x00


	//----- nvinfo : EIATTR_KPARAM_INFO
	.align		4
.L_19:
        /*0038*/ 	.byte	0x04, 0x17
        /*003a*/ 	.short	(.L_21 - .L_20)
.L_20:
        /*003c*/ 	.word	0x00000000
        /*0040*/ 	.short	0x0002
        /*0042*/ 	.short	0x0010
        /*0044*/ 	.byte	0x00, 0xf5, 0x21, 0x00


	//----- nvinfo : EIATTR_KPARAM_INFO
	.align		4
.L_21:
        /*0048*/ 	.byte	0x04, 0x17
        /*004a*/ 	.short	(.L_23 - .L_22)
.L_22:
        /*004c*/ 	.word	0x00000000
        /*0050*/ 	.short	0x0001
        /*0052*/ 	.short	0x0008
        /*0054*/ 	.byte	0x00, 0xf5, 0x21, 0x00


	//----- nvinfo : EIATTR_KPARAM_INFO
	.align		4
.L_23:
        /*0058*/ 	.byte	0x04, 0x17
        /*005a*/ 	.short	(.L_25 - .L_24)
.L_24:
        /*005c*/ 	.word	0x00000000
        /*0060*/ 	.short	0x0000
        /*0062*/ 	.short	0x0000
        /*0064*/ 	.byte	0x00, 0xf5, 0x21, 0x00


	//----- nvinfo : EIATTR_SPARSE_MMA_MASK
	.align		4
.L_25:
        /*0068*/ 	.byte	0x03, 0x50
        /*006a*/ 	.short	0x0000


	//----- nvinfo : EIATTR_MAXREG_COUNT
	.align		4
        /*006c*/ 	.byte	0x03, 0x1b
        /*006e*/ 	.short	0x00ff


	//----- nvinfo : EIATTR_NUM_BARRIERS
	.align		4
        /*0070*/ 	.byte	0x02, 0x4c
        /*0072*/ 	.byte	0x01
	.zero		1


	//----- nvinfo : EIATTR_MERCURY_ISA_VERSION
	.align		4
        /*0074*/ 	.byte	0x03, 0x5f
        /*0076*/ 	.short	0x0101


	//----- nvinfo : EIATTR_VRC_CTA_INIT_COUNT
	.align		4
        /*0078*/ 	.byte	0x02, 0x4a
	.zero		1
	.zero		1


	//----- nvinfo : EIATTR_EXIT_INSTR_OFFSETS
	.align		4
        /*007c*/ 	.byte	0x04, 0x1c
        /*007e*/ 	.short	(.L_27 - .L_26)


	//   ....[0]....
.L_26:
        /*0080*/ 	.word	0x000005e0


	//   ....[1]....
        /*0084*/ 	.word	0x00000630


	//----- nvinfo : EIATTR_CBANK_PARAM_SIZE
	.align		4
.L_27:
        /*0088*/ 	.byte	0x03, 0x19
        /*008a*/ 	.short	0x0024


	//----- nvinfo : EIATTR_PARAM_CBANK
	.align		4
        /*008c*/ 	.byte	0x04, 0x0a
        /*008e*/ 	.short	(.L_29 - .L_28)
	.align		4
.L_28:
        /*0090*/ 	.word	index@(.nv.constant0._Z19tiled_matmul_kernelPKfS0_Pfiii)
        /*0094*/ 	.short	0x0380
        /*0096*/ 	.short	0x0024


	//----- nvinfo : EIATTR_SW_WAR
	.align		4
.L_29:
        /*0098*/ 	.byte	0x04, 0x36
        /*009a*/ 	.short	(.L_31 - .L_30)
.L_30:
        /*009c*/ 	.word	0x00000008
.L_31:


//--------------------- .nv.info._Z19naive_matmul_kernelPKfS0_Pfiii --------------------------
	.section	.nv.info._Z19naive_matmul_kernelPKfS0_Pfiii,"",@"SHT_CUDA_INFO"
	.sectionflags	@""
	.align	4


	//----- nvinfo : EIATTR_CUDA_API_VERSION
	.align		4
        /*0000*/ 	.byte	0x04, 0x37
        /*0002*/ 	.short	(.L_33 - .L_32)
.L_32:
        /*0004*/ 	.word	0x00000082


	//----- nvinfo : EIATTR_KPARAM_INFO
	.align		4
.L_33:
        /*0008*/ 	.byte	0x04, 0x17
        /*000a*/ 	.short	(.L_35 - .L_34)
.L_34:
        /*000c*/ 	.word	0x00000000
        /*0010*/ 	.short	0x0005
        /*0012*/ 	.short	0x0020
        /*0014*/ 	.byte	0x00, 0xf0, 0x11, 0x00


	//----- nvinfo : EIATTR_KPARAM_INFO
	.align		4
.L_35:
        /*0018*/ 	.byte	0x04, 0x17
        /*001a*/ 	.short	(.L_37 - .L_36)
.L_36:
        /*001c*/ 	.word	0x00000000
        /*0020*/ 	.short	0x0004
        /*0022*/ 	.short	0x001c
        /*0024*/ 	.byte	0x00, 0xf0, 0x11, 0x00


	//----- nvinfo : EIATTR_KPARAM_INFO
	.align		4
.L_37:
        /*0028*/ 	.byte	0x04, 0x17
        /*002a*/ 	.short	(.L_39 - .L_38)
.L_38:
        /*002c*/ 	.word	0x00000000
        /*0030*/ 	.short	0x0003
        /*0032*/ 	.short	0x0018
        /*0034*/ 	.byte	0x00, 0xf0, 0x11, 0x00


	//----- nvinfo : EIATTR_KPARAM_INFO
	.align		4
.L_39:
        /*0038*/ 	.byte	0x04, 0x17
        /*003a*/ 	.short	(.L_41 - .L_40)
.L_40:
        /*003c*/ 	.word	0x00000000
        /*0040*/ 	.short	0x0002
        /*0042*/ 	.short	0x0010
        /*0044*/ 	.byte	0x00, 0xf5, 0x21, 0x00


	//----- nvinfo : EIATTR_KPARAM_INFO
	.align		4
.L_41:
        /*0048*/ 	.byte	0x04, 0x17
        /*004a*/ 	.short	(.L_43 - .L_42)
.L_42:
        /*004c*/ 	.word	0x00000000
        /*0050*/ 	.short	0x0001
        /*0052*/ 	.short	0x0008
        /*0054*/ 	.byte	0x00, 0xf5, 0x21, 0x00


	//----- nvinfo : EIATTR_KPARAM_INFO
	.align		4
.L_43:
        /*0058*/ 	.byte	0x04, 0x17
        /*005a*/ 	.short	(.L_45 - .L_44)
.L_44:
        /*005c*/ 	.word	0x00000000
        /*0060*/ 	.short	0x0000
        /*0062*/ 	.short	0x0000
        /*0064*/ 	.byte	0x00, 0xf5, 0x21, 0x00


	//----- nvinfo : EIATTR_SPARSE_MMA_MASK
	.align		4
.L_45:
        /*0068*/ 	.byte	0x03, 0x50
        /*006a*/ 	.short	0x0000


	//----- nvinfo : EIATTR_MAXREG_COUNT
	.align		4
        /*006c*/ 	.byte	0x03, 0x1b
        /*006e*/ 	.short	0x00ff


	//----- nvinfo : EIATTR_MERCURY_ISA_VERSION
	.align		4
        /*0070*/ 	.byte	0x03, 0x5f
        /*0072*/ 	.short	0x0101


	//----- nvinfo : EIATTR_VRC_CTA_INIT_COUNT
	.align		4
        /*0074*/ 	.byte	0x02, 0x4a
	.zero		1
	.zero		1


	//----- nvinfo : EIATTR_EXIT_INSTR_OFFSETS
	.align		4
        /*0078*/ 	.byte	0x04, 0x1c
        /*007a*/ 	.short	(.L_47 - .L_46)


	//   ....[0]....
.L_46:
        /*007c*/ 	.word	0x000000c0


	//   ....[1]....
        /*0080*/ 	.word	0x000008e0


	//----- nvinfo : EIATTR_CBANK_PARAM_SIZE
	.align		4
.L_47:
        /*0084*/ 	.byte	0x03, 0x19
        /*0086*/ 	.short	0x0024


	//----- nvinfo : EIATTR_PARAM_CBANK
	.align		4
        /*0088*/ 	.byte	0x04, 0x0a
        /*008a*/ 	.short	(.L_49 - .L_48)
	.align		4
.L_48:
        /*008c*/ 	.word	index@(.nv.constant0._Z19naive_matmul_kernelPKfS0_Pfiii)
        /*0090*/ 	.short	0x0380
        /*0092*/ 	.short	0x0024


	//----- nvinfo : EIATTR_SW_WAR
	.align		4
.L_49:
        /*0094*/ 	.byte	0x04, 0x36
        /*0096*/ 	.short	(.L_51 - .L_50)
.L_50:
        /*0098*/ 	.word	0x00000008
.L_51:


//--------------------- .nv.callgraph             --------------------------
	.section	.nv.callgraph,"",@"SHT_CUDA_CALLGRAPH"
	.align	4
	.sectionentsize	8
	.align		4
        /*0000*/ 	.word	0x00000000
	.align		4
        /*0004*/ 	.word	0xffffffff
	.align		4
        /*0008*/ 	.word	0x00000000
	.align		4
        /*000c*/ 	.word	0xfffffffe
	.align		4
        /*0010*/ 	.word	0x00000000
	.align		4
        /*0014*/ 	.word	0xfffffffd
	.align		4
        /*0018*/ 	.word	0x00000000
	.align		4
        /*001c*/ 	.word	0xfffffffc


//--------------------- .text._Z19tiled_matmul_kernelPKfS0_Pfiii --------------------------
	.section	.text._Z19tiled_matmul_kernelPKfS0_Pfiii,"ax",@progbits
	.align	128
        .global         _Z19tiled_matmul_kernelPKfS0_Pfiii
        .type           _Z19tiled_matmul_kernelPKfS0_Pfiii,@function
        .size           _Z19tiled_matmul_kernelPKfS0_Pfiii,(.L_x_8 - _Z19tiled_matmul_kernelPKfS0_Pfiii)
        .other          _Z19tiled_matmul_kernelPKfS0_Pfiii,@"STO_CUDA_ENTRY STV_DEFAULT"
_Z19tiled_matmul_kernelPKfS0_Pfiii:
.text._Z19tiled_matmul_kernelPKfS0_Pfiii:
[----:B------:R-:W-:Y:S01]  /*0000*/  LDC R1, c[0x0][0x37c] ;  /* 0x0000df00ff017b82 */ /* 0x000fe20000000800 */
[----:B------:R-:W0:Y:S01]  /*0010*/  S2R R0, SR_TID.Y ;  /* 0x0000000000007919 */ /* 0x000e220000002200 */
[----:B------:R-:W1:Y:S01]  /*0020*/  LDCU UR10, c[0x0][0x3a0] ;  /* 0x00007400ff0a77ac */ /* 0x000e620008000800 */
[----:B------:R-:W-:Y:S01]  /*0030*/  HFMA2 R21, -RZ, RZ, 0, 0 ;  /* 0x00000000ff157431 */ /* 0x000fe200000001ff */
[----:B------:R-:W0:Y:S01]  /*0040*/  S2R R3, SR_CTAID.Y ;  /* 0x0000000000037919 */ /* 0x000e220000002600 */
[----:B------:R-:W2:Y:S01]  /*0050*/  LDCU.64 UR8, c[0x0][0x358] ;  /* 0x00006b00ff0877ac */ /* 0x000ea20008000a00 */
[----:B------:R-:W3:Y:S01]  /*0060*/  S2R R13, SR_TID.X ;  /* 0x00000000000d7919 */ /* 0x000ee20000002100 */
[----:B------:R-:W3:Y:S01]  /*0070*/  S2R R4, SR_CTAID.X ;  /* 0x0000000000047919 */ /* 0x000ee20000002500 */
[----:B-1----:R-:W-:Y:S01]  /*0080*/  UISETP.GE.AND UP0, UPT, UR10, 0x1, UPT ;  /* 0x000000010a00788c */ /* 0x002fe2000bf06270 */
[----:B0-----:R-:W-:Y:S02]  /*0090*/  LEA R2, R3, R0, 0x4 ;  /* 0x0000000003027211 */ /* 0x001fe400078e20ff */
[----:B---3--:R-:W-:-:S06]  /*00a0*/  LEA R3, R4, R13, 0x4 ;  /* 0x0000000d04037211 */ /* 0x008fcc00078e20ff */
[----:B--2---:R-:W-:Y:S05]  /*00b0*/  BRA.U !UP0, `(.L_x_0) ;  /* 0x00000005083c7547 */ /* 0x004fea000b800000 */
[----:B------:R-:W0:Y:S01]  /*00c0*/  S2UR UR7, SR_CgaCtaId ;  /* 0x00000000000779c3 */ /* 0x000e220000008800 */
[----:B------:R-:W1:Y:S01]  /*00d0*/  LDCU UR11, c[0x0][0x39c] ;  /* 0x00007380ff0b77ac */ /* 0x000e620008000800 */
[----:B------:R-:W-:Y:S01]  /*00e0*/  MOV R21, RZ ;  /* 0x000000ff00157202 */ /* 0x000fe20000000f00 */
[----:B------:R-:W-:Y:S01]  /*00f0*/  IMAD R12, R2, UR10, R13 ;  /* 0x0000000a020c7c24 */ /* 0x000fe2000f8e020d */
[----:B------:R-:W-:Y:S01]  /*0100*/  UMOV UR5, 0x400 ;  /* 0x0000040000057882 */ /* 0x000fe20000000000 */
[----:B------:R-:W-:-:S03]  /*0110*/  UIADD3 UR4, UPT, UPT, UR10, 0xf, URZ ;  /* 0x0000000f0a047890 */ /* 0x000fc6000fffe0ff */
[----:B------:R-:W2:Y:S01]  /*0120*/  LDC R14, c[0x0][0x39c] ;  /* 0x0000e700ff0e7b82 */ /* 0x000ea20000000800 */
[----:B------:R-:W-:Y:S02]  /*0130*/  UIADD3 UR6, UPT, UPT, UR5, 0x400, URZ ;  /* 0x0000040005067890 */ /* 0x000fe4000fffe0ff */
[----:B------:R-:W-:Y:S01]  /*0140*/  USHF.R.U32.HI UR4, URZ, 0x4, UR4 ;  /* 0x00000004ff047899 */ /* 0x000fe20008011604 */
[----:B------:R-:W3:Y:S01]  /*0150*/  LDCU UR13, c[0x0][0x3a0] ;  /* 0x00007400ff0d77ac */ /* 0x000ee20008000800 */
[----:B------:R-:W4:Y:S01]  /*0160*/  LDCU UR12, c[0x0][0x398] ;  /* 0x00007300ff0c77ac */ /* 0x000f220008000800 */
[----:B-1----:R-:W-:Y:S01]  /*0170*/  IMAD R19, R0, UR11, R13 ;  /* 0x0000000b00137c24 */ /* 0x002fe2000f8e020d */
[----:B------:R-:W-:Y:S02]  /*0180*/  UIADD3 UR4, UPT, UPT, -UR4, URZ, URZ ;  /* 0x000000ff04047290 */ /* 0x000fe4000fffe1ff */
[----:B0-----:R-:W-:Y:S02]  /*0190*/  ULEA UR5, UR7, UR5, 0x18 ;  /* 0x0000000507057291 */ /* 0x001fe4000f8ec0ff */
[----:B------:R-:W-:Y:S01]  /*01a0*/  LEA R19, R4, R19, 0x4 ;  /* 0x0000001304137211 */ /* 0x000fe200078e20ff */
[----:B------:R-:W-:-:S03]  /*01b0*/  ULEA UR6, UR7, UR6, 0x18 ;  /* 0x0000000607067291 */ /* 0x000fc6000f8ec0ff */
[----:B------:R-:W-:-:S03]  /*01c0*/  LEA R16, R0, UR5, 0x6 ;  /* 0x0000000500107c11 */ /* 0x000fc6000f8e30ff */
[C---:B------:R-:W-:Y:S02]  /*01d0*/  LEA R17, R13.reuse, UR6, 0x2 ;  /* 0x000000060d117c11 */ /* 0x040fe4000f8e10ff */
[----:B------:R-:W-:Y:S02]  /*01e0*/  LEA R18, R13, R16, 0x2 ;  /* 0x000000100d127211 */ /* 0x000fe400078e10ff */
[----:B---34-:R-:W-:-:S07]  /*01f0*/  LEA R15, R0, R17, 0x6 ;  /* 0x00000011000f7211 */ /* 0x018fce00078e30ff */
.L_x_1:
[----:B------:R-:W-:Y:S01]  /*0200*/  ISETP.GE.AND P1, PT, R13, UR13, PT ;  /* 0x0000000d0d007c0c */ /* 0x000fe2000bf26270 */
[----:B------:R-:W-:Y:S01]  /*0210*/  HFMA2 R22, -RZ, RZ, 0, 0 ;  /* 0x00000000ff167431 */ /* 0x000fe200000001ff */
[----:B------:R-:W-:Y:S02]  /*0220*/  ISETP.GE.AND P0, PT, R0, UR13, PT ;  /* 0x0000000d00007c0c */ /* 0x000fe4000bf06270 */
[----:B------:R-:W-:Y:S02]  /*0230*/  ISETP.GE.OR P1, PT, R2, UR12, P1 ;  /* 0x0000000c02007c0c */ /* 0x000fe40008f26670 */
[----:B--2---:R-:W-:Y:S02]  /*0240*/  ISETP.GE.OR P0, PT, R3, R14, P0 ;  /* 0x0000000e0300720c */ /* 0x004fe40000706670 */
[----:B------:R-:W-:-:S09]  /*0250*/  MOV R29, RZ ;  /* 0x000000ff001d7202 */ /* 0x000fd20000000f00 */
[----:B------:R-:W0:Y:S08]  /*0260*/  @!P1 LDC.64 R6, c[0x0][0x380] ;  /* 0x0000e000ff069b82 */ /* 0x000e300000000a00 */
[----:B------:R-:W1:Y:S01]  /*0270*/  @!P0 LDC.64 R4, c[0x0][0x388] ;  /* 0x0000e200ff048b82 */ /* 0x000e620000000a00 */
[----:B0-----:R-:W-:-:S05]  /*0280*/  @!P1 IMAD.WIDE.U32 R6, R12, 0x4, R6 ;  /* 0x000000040c069825 */ /* 0x001fca00078e0006 */
[----:B------:R-:W2:Y:S01]  /*0290*/  @!P1 LDG.E R29, desc[UR8][R6.64] ;  /* 0x00000008061d9981 */ /* 0x000ea2000c1e1900 */
[----:B-1----:R-:W-:-:S05]  /*02a0*/  @!P0 IMAD.WIDE R24, R19, 0x4, R4 ;  /* 0x0000000413188825 */ /* 0x002fca00078e0204 */
[----:B------:R-:W3:Y:S01]  /*02b0*/  @!P0 LDG.E R22, desc[UR8][R24.64] ;  /* 0x0000000818168981 */ /* 0x000ee2000c1e1900 */
[----:B------:R-:W-:-:S04]  /*02c0*/  UIADD3 UR4, UPT, UPT, UR4, 0x1, URZ ;  /* 0x0000000104047890 */ /* 0x000fc8000fffe0ff */
[----:B------:R-:W-:Y:S01]  /*02d0*/  UISETP.NE.AND UP0, UPT, UR4, URZ, UPT ;  /* 0x000000ff0400728c */ /* 0x000fe2000bf05270 */
[----:B------:R-:W-:Y:S02]  /*02e0*/  IADD3 R0, PT, PT, R0, 0x10, RZ ;  /* 0x0000001000007810 */ /* 0x000fe40007ffe0ff */
[----:B------:R-:W-:Y:S02]  /*02f0*/  IADD3 R13, PT, PT, R13, 0x10, RZ ;  /* 0x000000100d0d7810 */ /* 0x000fe40007ffe0ff */
[----:B------:R-:W-:Y:S02]  /*0300*/  IADD3 R12, PT, PT, R12, 0x10, RZ ;  /* 0x000000100c0c7810 */ /* 0x000fe40007ffe0ff */
[----:B------:R-:W-:Y:S01]  /*0310*/  LEA R19, R14, R19, 0x4 ;  /* 0x000000130e137211 */ /* 0x000fe200078e20ff */
[----:B--2---:R-:W-:Y:S04]  /*0320*/  STS [R18], R29 ;  /* 0x0000001d12007388 */ /* 0x004fe80000000800 */
[----:B---3--:R-:W-:Y:S01]  /*0330*/  STS [R15], R22 ;  /* 0x000000160f007388 */ /* 0x008fe20000000800 */
[----:B------:R-:W-:Y:S06]  /*0340*/  BAR.SYNC.DEFER_BLOCKING 0x0 ;  /* 0x0000000000007b1d */ /* 0x000fec0000010000 */
[----:B------:R-:W-:Y:S04]  /*0350*/  LDS R28, [R17] ;  /* 0x00000000111c7984 */ /* 0x000fe80000000800 */
[----:B------:R-:W0:Y:S04]  /*0360*/  LDS.128 R8, [R16] ;  /* 0x0000000010087984 */ /* 0x000e280000000c00 */
[----:B------:R-:W1:Y:S04]  /*0370*/  LDS R29, [R17+0x40] ;  /* 0x00004000111d7984 */ /* 0x000e680000000800 */
[----:B------:R-:W2:Y:S04]  /*0380*/  LDS R27, [R17+0x80] ;  /* 0x00008000111b7984 */ /* 0x000ea80000000800 */
[----:B------:R-:W3:Y:S04]  /*0390*/  LDS R26, [R17+0xc0] ;  /* 0x0000c000111a7984 */ /* 0x000ee80000000800 */
[----:B------:R-:W-:Y:S04]  /*03a0*/  LDS R23, [R17+0x100] ;  /* 0x0001000011177984 */ /* 0x000fe80000000800 */
[----:B------:R-:W4:Y:S04]  /*03b0*/  LDS.128 R4, [R16+0x10] ;  /* 0x0000100010047984 */ /* 0x000f280000000c00 */
[----:B------:R-:W5:Y:S04]  /*03c0*/  LDS R20, [R17+0x140] ;  /* 0x0001400011147984 */ /* 0x000f680000000800 */
[----:B------:R-:W5:Y:S04]  /*03d0*/  LDS R25, [R17+0x180] ;  /* 0x0001800011197984 */ /* 0x000f680000000800 */
[----:B------:R-:W5:Y:S04]  /*03e0*/  LDS R22, [R17+0x1c0] ;  /* 0x0001c00011167984 */ /* 0x000f680000000800 */
[----:B------:R-:W-:Y:S01]  /*03f0*/  LDS R24, [R17+0x240] ;  /* 0x0002400011187984 */ /* 0x000fe20000000800 */
[----:B0-----:R-:W-:-:S03]  /*0400*/  FFMA R8, R8, R28, R21 ;  /* 0x0000001c08087223 */ /* 0x001fc60000000015 */
[----:B------:R-:W-:Y:S01]  /*0410*/  LDS R21, [R17+0x200] ;  /* 0x0002000011157984 */ /* 0x000fe20000000800 */
[----:B-1----:R-:W-:-:S04]  /*0420*/  FFMA R8, R29, R9, R8 ;  /* 0x000000091d087223 */ /* 0x002fc80000000008 */
[----:B--2---:R-:W-:-:S04]  /*0430*/  FFMA R27, R27, R10, R8 ;  /* 0x0000000a1b1b7223 */ /* 0x004fc80000000008 */
[----:B---3--:R-:W-:Y:S02]  /*0440*/  FFMA R27, R26, R11, R27 ;  /* 0x0000000b1a1b7223 */ /* 0x008fe4000000001b */
[----:B------:R-:W0:Y:S02]  /*0450*/  LDS.128 R8, [R16+0x20] ;  /* 0x0000200010087984 */ /* 0x000e240000000c00 */
[----:B----4-:R-:W-:-:S04]  /*0460*/  FFMA R23, R4, R23, R27 ;  /* 0x0000001704177223 */ /* 0x010fc8000000001b */
[----:B-----5:R-:W-:Y:S02]  /*0470*/  FFMA R20, R20, R5, R23 ;  /* 0x0000000514147223 */ /* 0x020fe40000000017 */
[----:B------:R-:W1:Y:S02]  /*0480*/  LDS R23, [R17+0x280] ;  /* 0x0002800011177984 */ /* 0x000e640000000800 */
[----:B------:R-:W-:Y:S02]  /*0490*/  FFMA R25, R25, R6, R20 ;  /* 0x0000000619197223 */ /* 0x000fe40000000014 */
[----:B------:R-:W2:Y:S02]  /*04a0*/  LDS R20, [R17+0x2c0] ;  /* 0x0002c00011147984 */ /* 0x000ea40000000800 */
[----:B------:R-:W-:Y:S02]  /*04b0*/  FFMA R27, R22, R7, R25 ;  /* 0x00000007161b7223 */ /* 0x000fe40000000019 */
[----:B------:R-:W-:Y:S04]  /*04c0*/  LDS R25, [R17+0x300] ;  /* 0x0003000011197984 */ /* 0x000fe80000000800 */
[----:B------:R-:W3:Y:S04]  /*04d0*/  LDS.128 R4, [R16+0x30] ;  /* 0x0000300010047984 */ /* 0x000ee80000000c00 */
[----:B------:R-:W4:Y:S01]  /*04e0*/  LDS R22, [R17+0x340] ;  /* 0x0003400011167984 */ /* 0x000f220000000800 */
[----:B0-----:R-:W-:-:S03]  /*04f0*/  FFMA R27, R8, R21, R27 ;  /* 0x00000015081b7223 */ /* 0x001fc6000000001b */
[----:B------:R-:W0:Y:S04]  /*0500*/  LDS R21, [R17+0x380] ;  /* 0x0003800011157984 */ /* 0x000e280000000800 */
[----:B------:R-:W5:Y:S01]  /*0510*/  LDS R8, [R17+0x3c0] ;  /* 0x0003c00011087984 */ /* 0x000f620000000800 */
[----:B------:R-:W-:-:S04]  /*0520*/  FFMA R24, R24, R9, R27 ;  /* 0x0000000918187223 */ /* 0x000fc8000000001b */
[----:B-1----:R-:W-:-:S04]  /*0530*/  FFMA R23, R23, R10, R24 ;  /* 0x0000000a17177223 */ /* 0x002fc80000000018 */
[----:B--2---:R-:W-:-:S04]  /*0540*/  FFMA R11, R20, R11, R23 ;  /* 0x0000000b140b7223 */ /* 0x004fc80000000017 */
[----:B---3--:R-:W-:-:S04]  /*0550*/  FFMA R11, R4, R25, R11 ;  /* 0x00000019040b7223 */ /* 0x008fc8000000000b */
[----:B----4-:R-:W-:-:S04]  /*0560*/  FFMA R22, R22, R5, R11 ;  /* 0x0000000516167223 */ /* 0x010fc8000000000b */
[----:B0-----:R-:W-:-:S04]  /*0570*/  FFMA R21, R21, R6, R22 ;  /* 0x0000000615157223 */ /* 0x001fc80000000016 */
[----:B-----5:R-:W-:Y:S01]  /*0580*/  FFMA R21, R8, R7, R21 ;  /* 0x0000000708157223 */ /* 0x020fe20000000015 */
[----:B------:R-:W-:Y:S06]  /*0590*/  BAR.SYNC.DEFER_BLOCKING 0x0 ;  /* 0x0000000000007b1d */ /* 0x000fec0000010000 */
[----:B------:R-:W-:Y:S05]  /*05a0*/  BRA.U UP0, `(.L_x_1) ;  /* 0xfffffffd00147547 */ /* 0x000fea000b83ffff */
.L_x_0:
[----:B------:R-:W0:Y:S02]  /*05b0*/  LDCU.64 UR4, c[0x0][0x398] ;  /* 0x00007300ff0477ac */ /* 0x000e240008000a00 */
[----:B0-----:R-:W-:-:S04]  /*05c0*/  ISETP.GE.AND P0, PT, R3, UR5, PT ;  /* 0x0000000503007c0c */ /* 0x001fc8000bf06270 */
[----:B------:R-:W-:-:S13]  /*05d0*/  ISETP.GE.OR P0, PT, R2, UR4, P0 ;  /* 0x0000000402007c0c */ /* 0x000fda0008706670 */
[----:B------:R-:W-:Y:S05]  /*05e0*/  @P0 EXIT ;  /* 0x000000000000094d */ /* 0x000fea0003800000 */
[----:B------:R-:W0:Y:S01]  /*05f0*/  LDC.64 R4, c[0x0][0x390] ;  /* 0x0000e400ff047b82 */ /* 0x000e220000000a00 */
[----:B------:R-:W-:-:S04]  /*0600*/  IMAD R3, R2, UR5, R3 ;  /* 0x0000000502037c24 */ /* 0x000fc8000f8e0203 */
[----:B0-----:R-:W-:-:S05]  /*0610*/  IMAD.WIDE R2, R3, 0x4, R4 ;  /* 0x0000000403027825 */ /* 0x001fca00078e0204 */
[----:B------:R-:W-:Y:S01]  /*0620*/  STG.E desc[UR8][R2.64], R21 ;  /* 0x0000001502007986 */ /* 0x000fe2000c101908 */
[----:B------:R-:W-:Y:S05]  /*0630*/  EXIT ;  /* 0x000000000000794d */ /* 0x000fea0003800000 */
.L_x_2:
[----:B------:R-:W-:-:S00]  /*0640*/  BRA `(.L_x_2) ;  /* 0xfffffffc00fc7947 */ /* 0x000fc0000383ffff */
[----:B------:R-:W-:-:S00]  /*0650*/  NOP ;  /* 0x0000000000007918 */ /* 0x000fc00000000000 */
        /* <DEDUP_REMOVED lines=10> */
.L_x_8:


//--------------------- .text._Z19naive_matmul_kernelPKfS0_Pfiii --------------------------
	.section	.text._Z19naive_matmul_kernelPKfS0_Pfiii,"ax",@progbits
	.align	128
        .global         _Z19naive_matmul_kernelPKfS0_Pfiii
        .type           _Z19naive_matmul_kernelPKfS0_Pfiii,@function
        .size           _Z19naive_matmul_kernelPKfS0_Pfiii,(.L_x_9 - _Z19naive_matmul_kernelPKfS0_Pfiii)
        .other          _Z19naive_matmul_kernelPKfS0_Pfiii,@"STO_CUDA_ENTRY STV_DEFAULT"
_Z19naive_matmul_kernelPKfS0_Pfiii:
.text._Z19naive_matmul_kernelPKfS0_Pfiii:
[----:B------:R-:W-:Y:S01]  /*0000*/  LDC R1, c[0x0][0x37c] ;  /* 0x0000df00ff017b82 */ /* 0x000fe20000000800 */
[----:B------:R-:W0:Y:S07]  /*0010*/  S2R R5, SR_TID.X ;  /* 0x0000000000057919 */ /* 0x000e2e0000002100 */
[----:B------:R-:W1:Y:S01]  /*0020*/  LDC R19, c[0x0][0x364] ;  /* 0x0000d900ff137b82 */ /* 0x000e620000000800 */
[----:B------:R-:W1:Y:S07]  /*0030*/  S2R R4, SR_TID.Y ;  /* 0x0000000000047919 */ /* 0x000e6e0000002200 */
[----:B------:R-:W0:Y:S08]  /*0040*/  S2UR UR5, SR_CTAID.X ;  /* 0x00000000000579c3 */ /* 0x000e300000002500 */
[----:B------:R-:W0:Y:S08]  /*0050*/  LDC R0, c[0x0][0x360] ;  /* 0x0000d800ff007b82 */ /* 0x000e300000000800 */
[----:B------:R-:W1:Y:S08]  /*0060*/  S2UR UR4, SR_CTAID.Y ;  /* 0x00000000000479c3 */ /* 0x000e700000002600 */
[----:B------:R-:W2:Y:S01]  /*0070*/  LDC.64 R2, c[0x0][0x398] ;  /* 0x0000e600ff027b82 */ /* 0x000ea20000000a00 */
[----:B0-----:R-:W-:-:S02]  /*0080*/  IMAD R0, R0, UR5, R5 ;  /* 0x0000000500007c24 */ /* 0x001fc4000f8e0205 */
[----:B-1----:R-:W-:-:S03]  /*0090*/  IMAD R19, R19, UR4, R4 ;  /* 0x0000000413137c24 */ /* 0x002fc6000f8e0204 */
[----:B--2---:R-:W-:-:S04]  /*00a0*/  ISETP.GE.AND P0, PT, R0, R3, PT ;  /* 0x000000030000720c */ /* 0x004fc80003f06270 */
[----:B------:R-:W-:-:S13]  /*00b0*/  ISETP.GE.OR P0, PT, R19, R2, P0 ;  /* 0x000000021300720c */ /* 0x000fda0000706670 */
[----:B------:R-:W-:Y:S05]  /*00c0*/  @P0 EXIT ;  /* 0x000000000000094d */ /* 0x000fea0003800000 */
[----:B------:R-:W0:Y:S01]  /*00d0*/  LDC R2, c[0x0][0x3a0] ;  /* 0x0000e800ff027b82 */ /* 0x000e220000000800 */
[----:B------:R-:W1:Y:S01]  /*00e0*/  LDCU.64 UR4, c[0x0][0x358] ;  /* 0x00006b00ff0477ac */ /* 0x000e620008000a00 */
[----:B------:R-:W-:Y:S01]  /*00f0*/  HFMA2 R24, -RZ, RZ, 0, 0 ;  /* 0x00000000ff187431 */ /* 0x000fe200000001ff */
[----:B0-----:R-:W-:-:S13]  /*0100*/  ISETP.GE.AND P0, PT, R2, 0x1, PT ;  /* 0x000000010200780c */ /* 0x001fda0003f06270 */
[----:B-1----:R-:W-:Y:S05]  /*0110*/  @!P0 BRA `(.L_x_3) ;  /* 0x0000000400e08947 */ /* 0x002fea0003800000 */
[C---:B------:R-:W-:Y:S01]  /*0120*/  ISETP.GE.U32.AND P1, PT, R2.reuse, 0x8, PT ;  /* 0x000000080200780c */ /* 0x040fe20003f26070 */
[----:B------:R-:W-:Y:S01]  /*0130*/  IMAD R20, R19, R2, RZ ;  /* 0x0000000213147224 */ /* 0x000fe200078e02ff */
[----:B------:R-:W-:Y:S02]  /*0140*/  LOP3.LUT R27, R2, 0x7, RZ, 0xc0, !PT ;  /* 0x00000007021b7812 */ /* 0x000fe400078ec0ff */
[----:B------:R-:W-:Y:S02]  /*0150*/  MOV R24, RZ ;  /* 0x000000ff00187202 */ /* 0x000fe40000000f00 */
[----:B------:R-:W-:Y:S02]  /*0160*/  ISETP.NE.AND P0, PT, R27, RZ, PT ;  /* 0x000000ff1b00720c */ /* 0x000fe40003f05270 */
[----:B------:R-:W-:-:S05]  /*0170*/  MOV R21, RZ ;  /* 0x000000ff00157202 */ /* 0x000fca0000000f00 */
[----:B------:R-:W-:Y:S06]  /*0180*/  @!P1 BRA `(.L_x_4) ;  /* 0x0000000000c49947 */ /* 0x000fec0003800000 */
[----:B------:R-:W0:Y:S01]  /*0190*/  LDC.64 R4, c[0x0][0x380] ;  /* 0x0000e000ff047b82 */ /* 0x000e220000000a00 */
[----:B------:R-:W-:Y:S02]  /*01a0*/  LOP3.LUT R21, R2, 0x7ffffff8, RZ, 0xc0, !PT ;  /* 0x7ffffff802157812 */ /* 0x000fe400078ec0ff */
[----:B------:R-:W-:Y:S02]  /*01b0*/  MOV R24, RZ ;  /* 0x000000ff00187202 */ /* 0x000fe40000000f00 */
[----:B------:R-:W-:Y:S02]  /*01c0*/  MOV R18, R0 ;  /* 0x0000000000127202 */ /* 0x000fe40000000f00 */
[----:B------:R-:W-:Y:S01]  /*01d0*/  IADD3 R22, PT, PT, -R21, RZ, RZ ;  /* 0x000000ff15167210 */ /* 0x000fe20007ffe1ff */
[----:B0-----:R-:W-:-:S03]  /*01e0*/  IMAD.WIDE.U32 R4, R20, 0x4, R4 ;  /* 0x0000000414047825 */ /* 0x001fc600078e0004 */
[----:B------:R-:W-:-:S04]  /*01f0*/  IADD3 R6, P1, PT, R4, 0x10, RZ ;  /* 0x0000001004067810 */ /* 0x000fc80007f3e0ff */
[----:B------:R-:W-:-:S09]  /*0200*/  IADD3.X R7, PT, PT, RZ, R5, RZ, P1, !PT ;  /* 0x00000005ff077210 */ /* 0x000fd20000ffe4ff */
.L_x_5:
[----:B------:R-:W0:Y:S01]  /*0210*/  LDC.64 R16, c[0x0][0x388] ;  /* 0x0000e200ff107b82 */ /* 0x000e220000000a00 */
[----:B------:R-:W-:Y:S02]  /*0220*/  MOV R4, R6 ;  /* 0x0000000600047202 */ /* 0x000fe40000000f00 */
[----:B------:R-:W-:-:S05]  /*0230*/  MOV R5, R7 ;  /* 0x0000000700057202 */ /* 0x000fca0000000f00 */
[----:B------:R-:W2:Y:S04]  /*0240*/  LDG.E R25, desc[UR4][R4.64+-0x10] ;  /* 0xfffff00404197981 */ /* 0x000ea8000c1e1900 */
[----:B------:R-:W3:Y:S04]  /*0250*/  LDG.E R23, desc[UR4][R4.64+-0xc] ;  /* 0xfffff40404177981 */ /* 0x000ee8000c1e1900 */
[----:B------:R-:W4:Y:S04]  /*0260*/  LDG.E R29, desc[UR4][R4.64+-0x8] ;  /* 0xfffff804041d7981 */ /* 0x000f28000c1e1900 */
[----:B------:R-:W5:Y:S01]  /*0270*/  LDG.E R28, desc[UR4][R4.64+-0x4] ;  /* 0xfffffc04041c7981 */ /* 0x000f62000c1e1900 */
[----:B0-----:R-:W-:-:S05]  /*0280*/  IMAD.WIDE R16, R18, 0x4, R16 ;  /* 0x0000000412107825 */ /* 0x001fca00078e0210 */
[----:B------:R0:W2:Y:S01]  /*0290*/  LDG.E R26, desc[UR4][R16.64] ;  /* 0x00000004101a7981 */ /* 0x0000a2000c1e1900 */
[----:B------:R-:W-:-:S04]  /*02a0*/  IMAD.WIDE R14, R3, 0x4, R16 ;  /* 0x00000004030e7825 */ /* 0x000fc800078e0210 */
[C---:B------:R-:W-:Y:S02]  /*02b0*/  IMAD.WIDE R6, R3.reuse, 0x4, R14 ;  /* 0x0000000403067825 */ /* 0x040fe400078e020e */
[----:B------:R-:W3:Y:S02]  /*02c0*/  LDG.E R14, desc[UR4][R14.64] ;  /* 0x000000040e0e7981 */ /* 0x000ee4000c1e1900 */
[C---:B------:R-:W-:Y:S02]  /*02d0*/  IMAD.WIDE R10, R3.reuse, 0x4, R6 ;  /* 0x00000004030a7825 */ /* 0x040fe400078e0206 */
[----:B------:R-:W4:Y:S02]  /*02e0*/  LDG.E R6, desc[UR4][R6.64] ;  /* 0x0000000406067981 */ /* 0x000f24000c1e1900 */
[C---:B------:R-:W-:Y:S02]  /*02f0*/  IMAD.WIDE R8, R3.reuse, 0x4, R10 ;  /* 0x0000000403087825 */ /* 0x040fe400078e020a */
[----:B------:R-:W5:Y:S02]  /*0300*/  LDG.E R10, desc[UR4][R10.64] ;  /* 0x000000040a0a7981 */ /* 0x000f64000c1e1900 */
[----:B------:R-:W-:-:S02]  /*0310*/  IMAD.WIDE R12, R3, 0x4, R8 ;  /* 0x00000004030c7825 */ /* 0x000fc400078e0208 */
[----:B------:R-:W5:Y:S04]  /*0320*/  LDG.E R7, desc[UR4][R4.64] ;  /* 0x0000000404077981 */ /* 0x000f68000c1e1900 */
[----:B------:R-:W5:Y:S01]  /*0330*/  LDG.E R8, desc[UR4][R8.64] ;  /* 0x0000000408087981 */ /* 0x000f62000c1e1900 */
[----:B0-----:R-:W-:-:S03]  /*0340*/  IMAD.WIDE R16, R3, 0x4, R12 ;  /* 0x0000000403107825 */ /* 0x001fc600078e020c */
[----:B------:R-:W5:Y:S04]  /*0350*/  LDG.E R12, desc[UR4][R12.64] ;  /* 0x000000040c0c7981 */ /* 0x000f68000c1e1900 */
[----:B------:R-:W5:Y:S04]  /*0360*/  LDG.E R15, desc[UR4][R16.64] ;  /* 0x00000004100f7981 */ /* 0x000f68000c1e1900 */
[----:B------:R-:W5:Y:S04]  /*0370*/  LDG.E R9, desc[UR4][R4.64+0x4] ;  /* 0x0000040404097981 */ /* 0x000f68000c1e1900 */
[----:B------:R-:W5:Y:S01]  /*0380*/  LDG.E R11, desc[UR4][R4.64+0xc] ;  /* 0x00000c04040b7981 */ /* 0x000f62000c1e1900 */
[----:B--2---:R-:W-:Y:S01]  /*0390*/  FFMA R26, R25, R26, R24 ;  /* 0x0000001a191a7223 */ /* 0x004fe20000000018 */
[----:B------:R-:W-:-:S02]  /*03a0*/  IMAD.WIDE R24, R3, 0x4, R16 ;  /* 0x0000000403187825 */ /* 0x000fc400078e0210 */
[----:B------:R-:W2:Y:S04]  /*03b0*/  LDG.E R16, desc[UR4][R4.64+0x8] ;  /* 0x0000080404107981 */ /* 0x000ea8000c1e1900 */
[----:B------:R-:W2:Y:S01]  /*03c0*/  LDG.E R24, desc[UR4][R24.64] ;  /* 0x0000000418187981 */ /* 0x000ea2000c1e1900 */
[----:B---3--:R-:W-:Y:S01]  /*03d0*/  FFMA R14, R23, R14, R26 ;  /* 0x0000000e170e7223 */ /* 0x008fe2000000001a */
[----:B------:R-:W-:-:S03]  /*03e0*/  IADD3 R22, PT, PT, R22, 0x8, RZ ;  /* 0x0000000816167810 */ /* 0x000fc60007ffe0ff */
[----:B----4-:R-:W-:Y:S01]  /*03f0*/  FFMA R29, R29, R6, R14 ;  /* 0x000000061d1d7223 */ /* 0x010fe2000000000e */
[----:B------:R-:W-:-:S03]  /*0400*/  ISETP.NE.AND P1, PT, R22, RZ, PT ;  /* 0x000000ff1600720c */ /* 0x000fc60003f25270 */
[----:B-----5:R-:W-:Y:S01]  /*0410*/  FFMA R10, R28, R10, R29 ;  /* 0x0000000a1c0a7223 */ /* 0x020fe2000000001d */
[----:B------:R-:W-:-:S03]  /*0420*/  IADD3 R6, P2, PT, R4, 0x20, RZ ;  /* 0x0000002004067810 */ /* 0x000fc60007f5e0ff */
[----:B------:R-:W-:Y:S01]  /*0430*/  FFMA R8, R7, R8, R10 ;  /* 0x0000000807087223 */ /* 0x000fe2000000000a */
[----:B------:R-:W-:Y:S02]  /*0440*/  IADD3.X R7, PT, PT, RZ, R5, RZ, P2, !PT ;  /* 0x00000005ff077210 */ /* 0x000fe400017fe4ff */
[----:B------:R-:W-:Y:S01]  /*0450*/  LEA R18, R3, R18, 0x3 ;  /* 0x0000001203127211 */ /* 0x000fe200078e18ff */
[----:B------:R-:W-:-:S04]  /*0460*/  FFMA R9, R9, R12, R8 ;  /* 0x0000000c09097223 */ /* 0x000fc80000000008 */
[----:B--2---:R-:W-:-:S04]  /*0470*/  FFMA R16, R16, R15, R9 ;  /* 0x0000000f10107223 */ /* 0x004fc80000000009 */
[----:B------:R-:W-:Y:S01]  /*0480*/  FFMA R24, R11, R24, R16 ;  /* 0x000000180b187223 */ /* 0x000fe20000000010 */
[----:B------:R-:W-:Y:S06]  /*0490*/  @P1 BRA `(.L_x_5) ;  /* 0xfffffffc005c1947 */ /* 0x000fec000383ffff */
.L_x_4:
[----:B------:R-:W-:Y:S05]  /*04a0*/  @!P0 BRA `(.L_x_3) ;  /* 0x0000000000fc8947 */ /* 0x000fea0003800000 */
[----:B------:R-:W-:Y:S02]  /*04b0*/  ISETP.GE.U32.AND P1, PT, R27, 0x4, PT ;  /* 0x000000041b00780c */ /* 0x000fe40003f26070 */
[----:B------:R-:W-:-:S04]  /*04c0*/  LOP3.LUT R16, R2, 0x3, RZ, 0xc0, !PT ;  /* 0x0000000302107812 */ /* 0x000fc800078ec0ff */
[----:B------:R-:W-:-:S07]  /*04d0*/  ISETP.NE.AND P0, PT, R16, RZ, PT ;  /* 0x000000ff1000720c */ /* 0x000fce0003f05270 */
[----:B------:R-:W-:Y:S06]  /*04e0*/  @!P1 BRA `(.L_x_6) ;  /* 0x00000000006c9947 */ /* 0x000fec0003800000 */
[----:B------:R-:W0:Y:S01]  /*04f0*/  LDC.64 R6, c[0x0][0x388] ;  /* 0x0000e200ff067b82 */ /* 0x000e220000000a00 */
[----:B------:R-:W1:Y:S01]  /*0500*/  LDCU.64 UR6, c[0x0][0x380] ;  /* 0x00007000ff0677ac */ /* 0x000e620008000a00 */
[----:B------:R-:W-:Y:S01]  /*0510*/  IMAD R9, R21, R3, R0 ;  /* 0x0000000315097224 */ /* 0x000fe200078e0200 */
[CC--:B------:R-:W-:Y:S02]  /*0520*/  IADD3 R5, PT, PT, R20.reuse, R21.reuse, RZ ;  /* 0x0000001514057210 */ /* 0x0c0fe40007ffe0ff */
[----:B------:R-:W-:-:S03]  /*0530*/  IADD3 R10, P1, PT, R20, R21, RZ ;  /* 0x00000015140a7210 */ /* 0x000fc60007f3e0ff */
[----:B------:R-:W2:Y:S01]  /*0540*/  LDC.64 R14, c[0x0][0x380] ;  /* 0x0000e000ff0e7b82 */ /* 0x000ea20000000a00 */
[----:B0-----:R-:W-:-:S04]  /*0550*/  IMAD.WIDE R6, R9, 0x4, R6 ;  /* 0x0000000409067825 */ /* 0x001fc800078e0206 */
[----:B------:R-:W-:Y:S02]  /*0560*/  IMAD.WIDE R8, R3, 0x4, R6 ;  /* 0x0000000403087825 */ /* 0x000fe400078e0206 */
[----:B------:R-:W3:Y:S02]  /*0570*/  LDG.E R6, desc[UR4][R6.64] ;  /* 0x0000000406067981 */ /* 0x000ee4000c1e1900 */
[----:B--2---:R-:W-:Y:S01]  /*0580*/  IMAD.WIDE.U32 R14, R5, 0x4, R14 ;  /* 0x00000004050e7825 */ /* 0x004fe200078e000e */
[----:B------:R-:W-:Y:S02]  /*0590*/  IADD3.X R5, PT, PT, RZ, RZ, RZ, P1, !PT ;  /* 0x000000ffff057210 */ /* 0x000fe40000ffe4ff */
[----:B-1----:R-:W-:-:S03]  /*05a0*/  LEA R4, P1, R10, UR6, 0x2 ;  /* 0x000000060a047c11 */ /* 0x002fc6000f8210ff */
[----:B------:R-:W3:Y:S01]  /*05b0*/  LDG.E R15, desc[UR4][R14.64] ;  /* 0x000000040e0f7981 */ /* 0x000ee2000c1e1900 */
[----:B------:R-:W-:Y:S01]  /*05c0*/  LEA.HI.X R5, R10, UR7, R5, 0x2, P1 ;  /* 0x000000070a057c11 */ /* 0x000fe200088f1405 */
[C---:B------:R-:W-:Y:S02]  /*05d0*/  IMAD.WIDE R10, R3.reuse, 0x4, R8 ;  /* 0x00000004030a7825 */ /* 0x040fe400078e0208 */
[----:B------:R-:W2:Y:S04]  /*05e0*/  LDG.E R8, desc[UR4][R8.64] ;  /* 0x0000000408087981 */ /* 0x000ea8000c1e1900 */
[----:B------:R-:W2:Y:S01]  /*05f0*/  LDG.E R17, desc[UR4][R4.64+0x4] ;  /* 0x0000040404117981 */ /* 0x000ea2000c1e1900 */
[----:B------:R-:W-:-:S03]  /*0600*/  IMAD.WIDE R12, R3, 0x4, R10 ;  /* 0x00000004030c7825 */ /* 0x000fc600078e020a */
[----:B------:R-:W4:Y:S04]  /*0610*/  LDG.E R22, desc[UR4][R10.64] ;  /* 0x000000040a167981 */ /* 0x000f28000c1e1900 */
[----:B------:R-:W4:Y:S04]  /*0620*/  LDG.E R18, desc[UR4][R4.64+0x8] ;  /* 0x0000080404127981 */ /* 0x000f28000c1e1900 */
[----:B------:R-:W5:Y:S04]  /*0630*/  LDG.E R26, desc[UR4][R4.64+0xc] ;  /* 0x00000c04041a7981 */ /* 0x000f68000c1e1900 */
[----:B------:R-:W5:Y:S01]  /*0640*/  LDG.E R12, desc[UR4][R12.64] ;  /* 0x000000040c0c7981 */ /* 0x000f62000c1e1900 */
[----:B------:R-:W-:Y:S01]  /*0650*/  IADD3 R21, PT, PT, R21, 0x4, RZ ;  /* 0x0000000415157810 */ /* 0x000fe20007ffe0ff */
[----:B---3--:R-:W-:-:S04]  /*0660*/  FFMA R24, R15, R6, R24 ;  /* 0x000000060f187223 */ /* 0x008fc80000000018 */
[----:B--2---:R-:W-:-:S04]  /*0670*/  FFMA R17, R17, R8, R24 ;  /* 0x0000000811117223 */ /* 0x004fc80000000018 */
[----:B----4-:R-:W-:-:S04]  /*0680*/  FFMA R17, R18, R22, R17 ;  /* 0x0000001612117223 */ /* 0x010fc80000000011 */
[----:B-----5:R-:W-:-:S07]  /*0690*/  FFMA R24, R26, R12, R17 ;  /* 0x0000000c1a187223 */ /* 0x020fce0000000011 */
.L_x_6:
[----:B------:R-:W-:Y:S05]  /*06a0*/  @!P0 BRA `(.L_x_3) ;  /* 0x00000000007c8947 */ /* 0x000fea0003800000 */
[----:B------:R-:W-:Y:S01]  /*06b0*/  ISETP.NE.AND P1, PT, R16, 0x1, PT ;  /* 0x000000011000780c */ /* 0x000fe20003f25270 */
[----:B------:R-:W0:Y:S01]  /*06c0*/  LDC.64 R12, c[0x0][0x380] ;  /* 0x0000e000ff0c7b82 */ /* 0x000e220000000a00 */
[----:B------:R-:W-:-:S04]  /*06d0*/  LOP3.LUT R2, R2, 0x1, RZ, 0xc0, !PT ;  /* 0x0000000102027812 */ /* 0x000fc800078ec0ff */
[----:B------:R-:W-:-:S03]  /*06e0*/  ISETP.NE.U32.AND P0, PT, R2, 0x1, PT ;  /* 0x000000010200780c */ /* 0x000fc60003f05070 */
[----:B------:R-:W1:Y:S04]  /*06f0*/  LDC.64 R10, c[0x0][0x388] ;  /* 0x0000e200ff0a7b82 */ /* 0x000e680000000a00 */
[CC--:B------:R-:W-:Y:S02]  /*0700*/  @P1 IADD3 R15, PT, PT, R20.reuse, R21.reuse, RZ ;  /* 0x00000015140f1210 */ /* 0x0c0fe40007ffe0ff */
[----:B------:R-:W-:Y:S02]  /*0710*/  @P1 IADD3 R2, P2, PT, R20, R21, RZ ;  /* 0x0000001514021210 */ /* 0x000fe40007f5e0ff */
[----:B------:R-:W2:Y:S02]  /*0720*/  @P1 LDC.64 R4, c[0x0][0x380] ;  /* 0x0000e000ff041b82 */ /* 0x000ea40000000a00 */
[----:B------:R-:W-:-:S06]  /*0730*/  @P1 IADD3.X R14, PT, PT, RZ, RZ, RZ, P2, !PT ;  /* 0x000000ffff0e1210 */ /* 0x000fcc00017fe4ff */
[----:B------:R-:W3:Y:S01]  /*0740*/  LDC.64 R6, c[0x0][0x380] ;  /* 0x0000e000ff067b82 */ /* 0x000ee20000000a00 */
[----:B0-----:R-:W-:-:S04]  /*0750*/  @P1 IMAD.WIDE.U32 R12, R15, 0x4, R12 ;  /* 0x000000040f0c1825 */ /* 0x001fc800078e000c */
[C---:B------:R-:W-:Y:S01]  /*0760*/  @P1 IMAD R15, R21.reuse, R3, R0 ;  /* 0x00000003150f1224 */ /* 0x040fe200078e0200 */
[----:B------:R-:W-:Y:S01]  /*0770*/  @P1 IADD3 R21, PT, PT, R21, 0x2, RZ ;  /* 0x0000000215151810 */ /* 0x000fe20007ffe0ff */
[----:B------:R-:W4:Y:S01]  /*0780*/  @P1 LDG.E R13, desc[UR4][R12.64] ;  /* 0x000000040c0d1981 */ /* 0x000f22000c1e1900 */
[----:B------:R-:W0:Y:S01]  /*0790*/  LDC.64 R8, c[0x0][0x388] ;  /* 0x0000e200ff087b82 */ /* 0x000e220000000a00 */
[----:B-1----:R-:W-:Y:S01]  /*07a0*/  @P1 IMAD.WIDE R10, R15, 0x4, R10 ;  /* 0x000000040f0a1825 */ /* 0x002fe200078e020a */
[----:B------:R-:W-:Y:S02]  /*07b0*/  @!P0 IADD3 R17, PT, PT, R20, R21, RZ ;  /* 0x0000001514118210 */ /* 0x000fe40007ffe0ff */
[----:B--2---:R-:W-:Y:S01]  /*07c0*/  @P1 LEA R4, P2, R2, R4, 0x2 ;  /* 0x0000000402041211 */ /* 0x004fe200078410ff */
[----:B------:R-:W-:-:S03]  /*07d0*/  @!P0 IMAD R21, R21, R3, R0 ;  /* 0x0000000315158224 */ /* 0x000fc600078e0200 */
[----:B------:R-:W-:Y:S01]  /*07e0*/  @P1 LEA.HI.X R5, R2, R5, R14, 0x2, P2 ;  /* 0x0000000502051211 */ /* 0x000fe200010f140e */
[----:B------:R-:W-:Y:S01]  /*07f0*/  @P1 IMAD.WIDE R14, R3, 0x4, R10 ;  /* 0x00000004030e1825 */ /* 0x000fe200078e020a */
[----:B------:R-:W4:Y:S03]  /*0800*/  @P1 LDG.E R2, desc[UR4][R10.64] ;  /* 0x000000040a021981 */ /* 0x000f26000c1e1900 */
[----:B---3--:R-:W-:Y:S01]  /*0810*/  @!P0 IMAD.WIDE.U32 R6, R17, 0x4, R6 ;  /* 0x0000000411068825 */ /* 0x008fe200078e0006 */
[----:B------:R-:W2:Y:S04]  /*0820*/  @P1 LDG.E R5, desc[UR4][R4.64+0x4] ;  /* 0x0000040404051981 */ /* 0x000ea8000c1e1900 */
[----:B------:R-:W2:Y:S01]  /*0830*/  @P1 LDG.E R14, desc[UR4][R14.64] ;  /* 0x000000040e0e1981 */ /* 0x000ea2000c1e1900 */
[----:B0-----:R-:W-:-:S03]  /*0840*/  @!P0 IMAD.WIDE R8, R21, 0x4, R8 ;  /* 0x0000000415088825 */ /* 0x001fc600078e0208 */
[----:B------:R-:W3:Y:S04]  /*0850*/  @!P0 LDG.E R7, desc[UR4][R6.64] ;  /* 0x0000000406078981 */ /* 0x000ee8000c1e1900 */
[----:B------:R-:W3:Y:S01]  /*0860*/  @!P0 LDG.E R8, desc[UR4][R8.64] ;  /* 0x0000000408088981 */ /* 0x000ee2000c1e1900 */
[----:B----4-:R-:W-:-:S04]  /*0870*/  @P1 FFMA R2, R13, R2, R24 ;  /* 0x000000020d021223 */ /* 0x010fc80000000018 */
[----:B--2---:R-:W-:-:S04]  /*0880*/  @P1 FFMA R24, R5, R14, R2 ;  /* 0x0000000e05181223 */ /* 0x004fc80000000002 */
[----:B---3--:R-:W-:-:S07]  /*0890*/  @!P0 FFMA R24, R7, R8, R24 ;  /* 0x0000000807188223 */ /* 0x008fce0000000018 */
.L_x_3:
[----:B------:R-:W0:Y:S01]  /*08a0*/  LDC.64 R4, c[0x0][0x390] ;  /* 0x0000e400ff047b82 */ /* 0x000e220000000a00 */
[----:B------:R-:W-:-:S04]  /*08b0*/  IMAD R3, R19, R3, R0 ;  /* 0x0000000313037224 */ /* 0x000fc800078e0200 */
[----:B0-----:R-:W-:-:S05]  /*08c0*/  IMAD.WIDE R2, R3, 0x4, R4 ;  /* 0x0000000403027825 */ /* 0x001fca00078e0204 */
[----:B------:R-:W-:Y:S01]  /*08d0*/  STG.E desc[UR4][R2.64], R24 ;  /* 0x0000001802007986 */ /* 0x000fe2000c101904 */
[----:B------:R-:W-:Y:S05]  /*08e0*/  EXIT ;  /* 0x000000000000794d */ /* 0x000fea0003800000 */
.L_x_7:
        /* <DEDUP_REMOVED lines=9> */
.L_x_9:


//--------------------- .nv.shared._Z19tiled_matmul_kernelPKfS0_Pfiii --------------------------
	.section	.nv.shared._Z19tiled_matmul_kernelPKfS0_Pfiii,"aw",@nobits
	.sectionflags	@""
	.align	4
.nv.shared._Z19tiled_matmul_kernelPKfS0_Pfiii:
	.zero		3072


//--------------------- .nv.shared.reserved.0     --------------------------
	.section	.nv.shared.reserved.0,"aw",@nobits
	.weak		__nv_reservedSMEM_offset_0_alias
	.size		__nv_reservedSMEM_offset_0_alias, 0, 64
	.other		__nv_reservedSMEM_offset_0_alias,@"STO_CUDA_RESERVED_SHARED STV_DEFAULT"
__nv_reservedSMEM_offset_0_alias:
	.zero		0
	.zero		64


//--------------------- .nv.constant0._Z19tiled_matmul_kernelPKfS0_Pfiii --------------------------
	.section	.nv.constant0._Z19tiled_matmul_kernelPKfS0_Pfiii,"a",@progbits
	.sectionflags	@""
	.align	4
.nv.constant0._Z19tiled_matmul_kernelPKfS0_Pfiii:
	.zero		932


//--------------------- .nv.constant0._Z19naive_matmul_kernelPKfS0_Pfiii --------------------------
	.section	.nv.constant0._Z19naive_matmul_kernelPKfS0_Pfiii,"a",@progbits
	.sectionflags	@""
	.align	4
.nv.constant0._Z19naive_matmul_kernelPKfS0_Pfiii:
	.zero		932


//--------------------- SYMBOLS --------------------------

	.type		.nv.reservedSmem.offset0,@object
	.size		.nv.reservedSmem.offset0,0x4
	.type		.nv.reservedSmem.cap,@object
	.size		.nv.reservedSmem.cap,0x4
